	.headerflags	@"EF_CUDA_TEXMODE_UNIFIED EF_CUDA_64BIT_ADDRESS EF_CUDA_ACCELERATORS EF_CUDA_SM90 EF_CUDA_VIRTUAL_SM(EF_CUDA_SM90)"
	.elftype	@"ET_EXEC"


//--------------------- .nv.info                  --------------------------
	.section	.nv.info,"",@"SHT_CUDA_INFO"
	.align	4


	//----- nvinfo : EIATTR_REGCOUNT
	.align		4
        /*0000*/ 	.byte	0x04, 0x2f
        /*0002*/ 	.short	(.L_3 - .L_2)
	.align		4
.L_2:
        /*0004*/ 	.word	index@(triton_poi_fused_cat_6)
        /*0008*/ 	.word	0x0000001a


	//----- nvinfo : EIATTR_MIN_STACK_SIZE
	.align		4
.L_3:
        /*000c*/ 	.byte	0x04, 0x12
        /*000e*/ 	.short	(.L_5 - .L_4)
	.align		4
.L_4:
        /*0010*/ 	.word	index@(triton_poi_fused_cat_6)
        /*0014*/ 	.word	0x00000000


	//----- nvinfo : EIATTR_FRAME_SIZE
	.align		4
.L_5:
        /*0018*/ 	.byte	0x04, 0x11
        /*001a*/ 	.short	(.L_7 - .L_6)
	.align		4
.L_6:
        /*001c*/ 	.word	index@(triton_poi_fused_cat_6)
        /*0020*/ 	.word	0x00000000


	//----- nvinfo : EIATTR_MIN_STACK_SIZE
	.align		4
.L_7:
        /*0024*/ 	.byte	0x04, 0x12
        /*0026*/ 	.short	(.L_9 - .L_8)
	.align		4
.L_8:
        /*0028*/ 	.word	index@(triton_poi_fused_cat_6)
        /*002c*/ 	.word	0x00000000
.L_9:


//--------------------- .nv.info.triton_poi_fused_cat_6 --------------------------
	.section	.nv.info.triton_poi_fused_cat_6,"",@"SHT_CUDA_INFO"
	.sectionflags	@""
	.align	4


	//----- nvinfo : EIATTR_CUDA_API_VERSION
	.align		4
        /*0000*/ 	.byte	0x04, 0x37
        /*0002*/ 	.short	(.L_11 - .L_10)
.L_10:
        /*0004*/ 	.word	0x0000007c


	//----- nvinfo : EIATTR_KPARAM_INFO
	.align		4
.L_11:
        /*0008*/ 	.byte	0x04, 0x17
        /*000a*/ 	.short	(.L_13 - .L_12)
.L_12:
        /*000c*/ 	.word	0x00000000
        /*0010*/ 	.short	0x0007
        /*0012*/ 	.short	0x0038
        /*0014*/ 	.byte	0x00, 0xf0, 0x11, 0x00


	//----- nvinfo : EIATTR_KPARAM_INFO
	.align		4
.L_13:
        /*0018*/ 	.byte	0x04, 0x17
        /*001a*/ 	.short	(.L_15 - .L_14)
.L_14:
        /*001c*/ 	.word	0x00000000
        /*0020*/ 	.short	0x0006
        /*0022*/ 	.short	0x0030
        /*0024*/ 	.byte	0x00, 0xf4, 0x21, 0x00


	//----- nvinfo : EIATTR_KPARAM_INFO
	.align		4
.L_15:
        /*0028*/ 	.byte	0x04, 0x17
        /*002a*/ 	.short	(.L_17 - .L_16)
.L_16:
        /*002c*/ 	.word	0x00000000
        /*0030*/ 	.short	0x0005
        /*0032*/ 	.short	0x0028
        /*0034*/ 	.byte	0x00, 0xf4, 0x21, 0x00


	//----- nvinfo : EIATTR_KPARAM_INFO
	.align		4
.L_17:
        /*0038*/ 	.byte	0x04, 0x17
        /*003a*/ 	.short	(.L_19 - .L_18)
.L_18:
        /*003c*/ 	.word	0x00000000
        /*0040*/ 	.short	0x0004
        /*0042*/ 	.short	0x0020
        /*0044*/ 	.byte	0x00, 0xf4, 0x21, 0x00


	//----- nvinfo : EIATTR_KPARAM_INFO
	.align		4
.L_19:
        /*0048*/ 	.byte	0x04, 0x17
        /*004a*/ 	.short	(.L_21 - .L_20)
.L_20:
        /*004c*/ 	.word	0x00000000
        /*0050*/ 	.short	0x0003
        /*0052*/ 	.short	0x0018
        /*0054*/ 	.byte	0x00, 0xf4, 0x21, 0x00


	//----- nvinfo : EIATTR_KPARAM_INFO
	.align		4
.L_21:
        /*0058*/ 	.byte	0x04, 0x17
        /*005a*/ 	.short	(.L_23 - .L_22)
.L_22:
        /*005c*/ 	.word	0x00000000
        /*0060*/ 	.short	0x0002
        /*0062*/ 	.short	0x0010
        /*0064*/ 	.byte	0x00, 0xf4, 0x21, 0x00


	//----- nvinfo : EIATTR_KPARAM_INFO
	.align		4
.L_23:
        /*0068*/ 	.byte	0x04, 0x17
        /*006a*/ 	.short	(.L_25 - .L_24)
.L_24:
        /*006c*/ 	.word	0x00000000
        /*0070*/ 	.short	0x0001
        /*0072*/ 	.short	0x0008
        /*0074*/ 	.byte	0x00, 0xf4, 0x21, 0x00


	//----- nvinfo : EIATTR_KPARAM_INFO
	.align		4
.L_25:
        /*0078*/ 	.byte	0x04, 0x17
        /*007a*/ 	.short	(.L_27 - .L_26)
.L_26:
        /*007c*/ 	.word	0x00000000
        /*0080*/ 	.short	0x0000
        /*0082*/ 	.short	0x0000
        /*0084*/ 	.byte	0x00, 0xf4, 0x21, 0x00


	//----- nvinfo : EIATTR_SPARSE_MMA_MASK
	.align		4
.L_27:
        /*0088*/ 	.byte	0x03, 0x50
        /*008a*/ 	.short	0x0000


	//----- nvinfo : EIATTR_MAXREG_COUNT
	.align		4
        /*008c*/ 	.byte	0x03, 0x1b
        /*008e*/ 	.short	0x00ff


	//----- nvinfo : EIATTR_EXIT_INSTR_OFFSETS
	.align		4
        /*0090*/ 	.byte	0x04, 0x1c
        /*0092*/ 	.short	(.L_29 - .L_28)


	//   ....[0]....
.L_28:
        /*0094*/ 	.word	0x000006b0


	//   ....[1]....
        /*0098*/ 	.word	0x000006d0


	//----- nvinfo : EIATTR_REQNTID
	.align		4
.L_29:
        /*009c*/ 	.byte	0x04, 0x10
        /*009e*/ 	.short	(.L_31 - .L_30)
.L_30:
        /*00a0*/ 	.word	0x00000080
        /*00a4*/ 	.word	0x00000001
        /*00a8*/ 	.word	0x00000001


	//----- nvinfo : EIATTR_CBANK_PARAM_SIZE
	.align		4
.L_31:
        /*00ac*/ 	.byte	0x03, 0x19
        /*00ae*/ 	.short	0x003c


	//----- nvinfo : EIATTR_PARAM_CBANK
	.align		4
        /*00b0*/ 	.byte	0x04, 0x0a
        /*00b2*/ 	.short	(.L_33 - .L_32)
	.align		4
.L_32:
        /*00b4*/ 	.word	index@(.nv.constant0.triton_poi_fused_cat_6)
        /*00b8*/ 	.short	0x0210
        /*00ba*/ 	.short	0x003c


	//----- nvinfo : EIATTR_SW_WAR
	.align		4
.L_33:
        /*00bc*/ 	.byte	0x04, 0x36
        /*00be*/ 	.short	(.L_35 - .L_34)
.L_34:
        /*00c0*/ 	.word	0x00000008
.L_35:


//--------------------- .nv.callgraph             --------------------------
	.section	.nv.callgraph,"",@"SHT_CUDA_CALLGRAPH"
	.align	4
	.sectionentsize	8
	.align		4
        /*0000*/ 	.word	0x00000000
	.align		4
        /*0004*/ 	.word	0xffffffff
	.align		4
        /*0008*/ 	.word	0x00000000
	.align		4
        /*000c*/ 	.word	0xfffffffe
	.align		4
        /*0010*/ 	.word	0x00000000
	.align		4
        /*0014*/ 	.word	0xfffffffd
	.align		4
        /*0018*/ 	.word	0x00000000
	.align		4
        /*001c*/ 	.word	0xfffffffc


//--------------------- .nv.constant4             --------------------------
	.section	.nv.constant4,"a",@progbits
	.align	8
	.align		8
.nv.constant4:
        /*0000*/ 	.dword	_$_str
	.align		8
        /*0008*/ 	.dword	_$_str_$_2


//--------------------- .text.triton_poi_fused_cat_6 --------------------------
	.section	.text.triton_poi_fused_cat_6,"ax",@progbits
	.align	128
        .global         triton_poi_fused_cat_6
        .type           triton_poi_fused_cat_6,@function
        .size           triton_poi_fused_cat_6,(.L_x_1 - triton_poi_fused_cat_6)
        .other          triton_poi_fused_cat_6,@"STO_CUDA_ENTRY STV_DEFAULT"
triton_poi_fused_cat_6:
.text.triton_poi_fused_cat_6:
[----:B------:R-:W0:Y:S01]  /*0000*/  LDC R1, c[0x0][0x28] ;  /* 0x00000a00ff017b82 */ /* 0x000e220000000800 */
[----:B------:R-:W1:Y:S07]  /*0010*/  S2R R0, SR_TID.X ;  /* 0x0000000000007919 */ /* 0x000e6e0000002100 */
[----:B------:R-:W2:Y:S01]  /*0020*/  LDC.64 R4, c[0x0][0x220] ;  /* 0x00008800ff047b82 */ /* 0x000ea20000000a00 */
[----:B------:R-:W-:Y:S01]  /*0030*/  CS2R R10, SRZ ;  /* 0x00000000000a7805 */ /* 0x000fe2000001ff00 */
[----:B------:R-:W-:Y:S01]  /*0040*/  ULDC.64 UR4, c[0x0][0x208] ;  /* 0x0000820000047ab9 */ /* 0x000fe20000000a00 */
[----:B------:R-:W3:Y:S05]  /*0050*/  S2R R3, SR_CTAID.X ;  /* 0x0000000000037919 */ /* 0x000eea0000002500 */
[----:B------:R-:W4:Y:S08]  /*0060*/  LDC.64 R18, c[0x0][0x210] ;  /* 0x00008400ff127b82 */ /* 0x000f300000000a00 */
[----:B------:R-:W5:Y:S08]  /*0070*/  LDC.64 R8, c[0x0][0x218] ;  /* 0x00008600ff087b82 */ /* 0x000f700000000a00 */
[----:B------:R-:W2:Y:S01]  /*0080*/  LDC.64 R6, c[0x0][0x228] ;  /* 0x00008a00ff067b82 */ /* 0x000ea20000000a00 */
[----:B------:R-:W-:Y:S01]  /*0090*/  IMAD.MOV.U32 R12, RZ, RZ, RZ ;  /* 0x000000ffff0c7224 */ /* 0x000fe200078e00ff */
[----:B------:R-:W-:Y:S01]  /*00a0*/  ULDC.64 UR6, c[0x0][0x238] ;  /* 0x00008e0000067ab9 */ /* 0x000fe20000000a00 */
[----:B-1----:R-:W-:-:S05]  /*00b0*/  IMAD.SHL.U32 R0, R0, 0x2, RZ ;  /* 0x0000000200007824 */ /* 0x002fca00078e00ff */
[----:B------:R-:W-:-:S05]  /*00c0*/  LOP3.LUT R0, R0, 0xfe, RZ, 0xc0, !PT ;  /* 0x000000fe00007812 */ /* 0x000fca00078ec0ff */
[----:B---3--:R-:W-:-:S05]  /*00d0*/  IMAD R0, R3, 0x100, R0 ;  /* 0x0000010003007824 */ /* 0x008fca00078e0200 */
[----:B------:R-:W-:-:S04]  /*00e0*/  SHF.R.S32.HI R3, RZ, 0x1f, R0 ;  /* 0x0000001fff037819 */ /* 0x000fc80000011400 */
[----:B------:R-:W-:-:S04]  /*00f0*/  LEA.HI R14, R3, R0, RZ, 0x4 ;  /* 0x00000000030e7211 */ /* 0x000fc800078f20ff */
[----:B------:R-:W-:-:S05]  /*0100*/  SHF.R.S32.HI R13, RZ, 0x4, R14 ;  /* 0x00000004ff0d7819 */ /* 0x000fca000001140e */
[----:B------:R-:W-:-:S05]  /*0110*/  IMAD.HI R2, R13, 0x1948b0fd, RZ ;  /* 0x1948b0fd0d027827 */ /* 0x000fca00078e02ff */
[----:B------:R-:W-:-:S04]  /*0120*/  SHF.R.U32.HI R3, RZ, 0x1f, R2 ;  /* 0x0000001fff037819 */ /* 0x000fc80000011602 */
[----:B------:R-:W-:-:S05]  /*0130*/  LEA.HI.SX32 R2, R2, R3, 0x1b ;  /* 0x0000000302027211 */ /* 0x000fca00078fdaff */
[----:B------:R-:W-:-:S04]  /*0140*/  IMAD R13, R2, -0x144, R13 ;  /* 0xfffffebc020d7824 */ /* 0x000fc800078e020d */
[C---:B--2---:R-:W-:Y:S01]  /*0150*/  IMAD.WIDE R4, R13.reuse, 0x4, R4 ;  /* 0x000000040d047825 */ /* 0x044fe200078e0204 */
[----:B------:R-:W-:-:S04]  /*0160*/  ISETP.GE.AND P2, PT, R13, 0x40, PT ;  /* 0x000000400d00780c */ /* 0x000fc80003f46270 */
[----:B------:R-:W-:-:S13]  /*0170*/  ISETP.LT.AND P3, PT, R0, 0x5100, !P2 ;  /* 0x000051000000780c */ /* 0x000fda0005761270 */
[----:B------:R-:W2:Y:S04]  /*0180*/  @P3 LDG.E.EL R11, desc[UR4][R4.64] ;  /* 0x00000004040b3981 */ /* 0x000ea8000c2e1900 */
[----:B------:R1:W3:Y:S01]  /*0190*/  @P3 LDG.E.EL R10, desc[UR4][R4.64] ;  /* 0x00000004040a3981 */ /* 0x0002e2000c2e1900 */
[----:B------:R-:W-:-:S04]  /*01a0*/  IMAD.HI R15, R0, 0x1948b0fd, RZ ;  /* 0x1948b0fd000f7827 */ /* 0x000fc800078e02ff */
[----:B-----5:R-:W-:Y:S01]  /*01b0*/  IMAD.WIDE R8, R13, 0x4, R8 ;  /* 0x000000040d087825 */ /* 0x020fe200078e0208 */
[----:B------:R-:W-:-:S04]  /*01c0*/  SHF.R.U32.HI R2, RZ, 0x1f, R15 ;  /* 0x0000001fff027819 */ /* 0x000fc8000001160f */
[----:B------:R-:W-:Y:S02]  /*01d0*/  LEA.HI.SX32 R15, R15, R2, 0x17 ;  /* 0x000000020f0f7211 */ /* 0x000fe400078fbaff */
[----:B-1----:R-:W-:Y:S01]  /*01e0*/  CS2R R4, SRZ ;  /* 0x0000000000047805 */ /* 0x002fe2000001ff00 */
[----:B------:R-:W5:Y:S02]  /*01f0*/  @P3 LDG.E.EL R12, desc[UR4][R8.64] ;  /* 0x00000004080c3981 */ /* 0x000f64000c2e1900 */
[----:B------:R-:W-:-:S04]  /*0200*/  IMAD R2, R15, -0x1440, R0 ;  /* 0xffffebc00f027824 */ /* 0x000fc800078e0200 */
[----:B------:R-:W-:Y:S02]  /*0210*/  IMAD R17, R15, 0x400, R2 ;  /* 0x000004000f117824 */ /* 0x000fe400078e0202 */
[----:B------:R-:W1:Y:S02]  /*0220*/  LDC.64 R2, c[0x0][0x230] ;  /* 0x00008c00ff027b82 */ /* 0x000e640000000a00 */
[----:B----4-:R-:W-:Y:S01]  /*0230*/  IMAD.WIDE R18, R17, 0x4, R18 ;  /* 0x0000000411127825 */ /* 0x010fe200078e0212 */
[----:B------:R-:W-:-:S04]  /*0240*/  CS2R R16, SRZ ;  /* 0x0000000000107805 */ /* 0x000fc8000001ff00 */
[----:B------:R1:W4:Y:S01]  /*0250*/  @P3 LDG.E.64 R4, desc[UR4][R18.64] ;  /* 0x0000000412043981 */ /* 0x000322000c1e1b00 */
[----:B------:R-:W-:Y:S01]  /*0260*/  LOP3.LUT R23, R14, 0xfffffff0, RZ, 0xc0, !PT ;  /* 0xfffffff00e177812 */ /* 0x000fe200078ec0ff */
[----:B------:R-:W-:Y:S02]  /*0270*/  IMAD R15, R15, 0x1040, RZ ;  /* 0x000010400f0f7824 */ /* 0x000fe400078e02ff */
[----:B------:R1:W4:Y:S01]  /*0280*/  @P3 LDG.E.EL R17, desc[UR4][R8.64] ;  /* 0x0000000408113981 */ /* 0x000322000c2e1900 */
[----:B0-----:R-:W-:Y:S01]  /*0290*/  IMAD.WIDE R20, R13, 0x4, R6 ;  /* 0x000000040d147825 */ /* 0x001fe200078e0206 */
[----:B------:R-:W-:-:S03]  /*02a0*/  CS2R R6, SRZ ;  /* 0x0000000000067805 */ /* 0x000fc6000001ff00 */
[C---:B------:R-:W-:Y:S01]  /*02b0*/  IMAD.IADD R23, R0.reuse, 0x1, -R23 ;  /* 0x0000000100177824 */ /* 0x040fe200078e0a17 */
[----:B------:R-:W-:Y:S01]  /*02c0*/  ISETP.GE.AND P0, PT, R0, 0x5100, PT ;  /* 0x000051000000780c */ /* 0x000fe20003f06270 */
[C---:B------:R-:W-:Y:S01]  /*02d0*/  IMAD.SHL.U32 R14, R13.reuse, 0x10, RZ ;  /* 0x000000100d0e7824 */ /* 0x040fe200078e00ff */
[----:B------:R-:W4:Y:S01]  /*02e0*/  @P3 LDG.E.EL R16, desc[UR4][R20.64] ;  /* 0x0000000414103981 */ /* 0x000f22000c2e1900 */
[----:B-1----:R-:W-:Y:S01]  /*02f0*/  IMAD.WIDE R18, R13, 0x4, R2 ;  /* 0x000000040d127825 */ /* 0x002fe200078e0202 */
[--C-:B------:R-:W-:Y:S02]  /*0300*/  SHF.R.S32.HI R3, RZ, 0x1f, R15.reuse ;  /* 0x0000001fff037819 */ /* 0x100fe4000001140f */
[----:B------:R-:W5:Y:S01]  /*0310*/  @P3 LDG.E.EL R6, desc[UR4][R20.64] ;  /* 0x0000000414063981 */ /* 0x000f62000c2e1900 */
[----:B------:R-:W-:Y:S01]  /*0320*/  IMAD.MOV.U32 R2, RZ, RZ, RZ ;  /* 0x000000ffff027224 */ /* 0x000fe200078e00ff */
[----:B------:R-:W-:Y:S02]  /*0330*/  IADD3 R15, P4, P5, R14, R23, R15 ;  /* 0x000000170e0f7210 */ /* 0x000fe40007d9e00f */
[----:B------:R-:W5:Y:S01]  /*0340*/  @P3 LDG.E.EL R7, desc[UR4][R18.64] ;  /* 0x0000000412073981 */ /* 0x000f62000c2e1900 */
[----:B------:R-:W-:-:S02]  /*0350*/  SHF.R.S32.HI R23, RZ, 0x1f, R23 ;  /* 0x0000001fff177819 */ /* 0x000fc40000011417 */
[----:B------:R-:W-:Y:S01]  /*0360*/  SHF.R.S32.HI R14, RZ, 0x1f, R14 ;  /* 0x0000001fff0e7819 */ /* 0x000fe2000001140e */
[----:B------:R0:W5:Y:S01]  /*0370*/  @P3 LDG.E.EL R2, desc[UR4][R18.64] ;  /* 0x0000000412023981 */ /* 0x000162000c2e1900 */
[----:B------:R-:W-:Y:S02]  /*0380*/  ISETP.GT.AND P1, PT, R13, 0x3f, !P0 ;  /* 0x0000003f0d00780c */ /* 0x000fe40004724270 */
[----:B------:R-:W-:Y:S02]  /*0390*/  IADD3.X R14, R14, R23, R3, P4, P5 ;  /* 0x000000170e0e7210 */ /* 0x000fe400027ea403 */
[----:B------:R-:W-:-:S04]  /*03a0*/  LEA R8, P4, R15, UR6, 0x2 ;  /* 0x000000060f087c11 */ /* 0x000fc8000f8810ff */
[----:B------:R-:W-:Y:S02]  /*03b0*/  LEA.HI.X R9, R15, UR7, R14, 0x2, P4 ;  /* 0x000000070f097c11 */ /* 0x000fe4000a0f140e */
[----:B------:R-:W-:-:S06]  /*03c0*/  CS2R R14, SRZ ;  /* 0x00000000000e7805 */ /* 0x000fcc000001ff00 */
[----:B------:R1:W5:Y:S01]  /*03d0*/  @P1 LDG.E.64 R14, desc[UR4][R8.64+-0x1000] ;  /* 0xfff00004080e1981 */ /* 0x000362000c1e1b00 */
[----:B0-----:R-:W-:Y:S01]  /*03e0*/  IMAD.MOV.U32 R19, RZ, RZ, 0x3e800000 ;  /* 0x3e800000ff137424 */ /* 0x001fe200078e00ff */
[----:B--2---:R-:W-:-:S05]  /*03f0*/  SEL R3, R11, RZ, P3 ;  /* 0x000000ff0b037207 */ /* 0x004fca0001800000 */
[----:B------:R-:W-:Y:S01]  /*0400*/  FADD R3, R3, 9.9999997473787516356e-06 ;  /* 0x3727c5ac03037421 */ /* 0x000fe20000000000 */
[----:B---3--:R-:W-:-:S03]  /*0410*/  SEL R10, R10, RZ, P3 ;  /* 0x000000ff0a0a7207 */ /* 0x008fc60001800000 */
[----:B------:R-:W0:Y:S02]  /*0420*/  MUFU.SQRT R11, R3 ;  /* 0x00000003000b7308 */ /* 0x000e240000002000 */
[----:B------:R-:W-:-:S06]  /*0430*/  FADD R10, R10, 9.9999997473787516356e-06 ;  /* 0x3727c5ac0a0a7421 */ /* 0x000fcc0000000000 */
[----:B------:R-:W2:Y:S01]  /*0440*/  MUFU.SQRT R13, R10 ;  /* 0x0000000a000d7308 */ /* 0x000ea20000002000 */
[C---:B0-----:R-:W-:Y:S02]  /*0450*/  FSETP.GT.AND P6, PT, R11.reuse, 8.50705917302346158658e+37, PT ;  /* 0x7e8000000b00780b */ /* 0x041fe40003fc4000 */
[----:B------:R-:W-:Y:S02]  /*0460*/  FSETP.GEU.AND P5, PT, R11, 1.175494350822287508e-38, PT ;  /* 0x008000000b00780b */ /* 0x000fe40003fae000 */
[----:B------:R-:W-:Y:S02]  /*0470*/  FSEL R18, R19, 1, P6 ;  /* 0x3f80000013127808 */ /* 0x000fe40003000000 */
[----:B--2---:R-:W-:-:S07]  /*0480*/  FSETP.GT.AND P4, PT, R13, 8.50705917302346158658e+37, PT ;  /* 0x7e8000000d00780b */ /* 0x004fce0003f84000 */
[----:B------:R-:W-:Y:S01]  /*0490*/  @P6 FMUL R11, R11, 0.25 ;  /* 0x3e8000000b0b6820 */ /* 0x000fe20000400000 */
[----:B------:R-:W-:-:S03]  /*04a0*/  FSETP.GEU.AND P6, PT, R13, 1.175494350822287508e-38, PT ;  /* 0x008000000d00780b */ /* 0x000fc60003fce000 */
[----:B------:R-:W-:Y:S02]  /*04b0*/  @!P5 FMUL R11, R11, 16777216 ;  /* 0x4b8000000b0bd820 */ /* 0x000fe40000400000 */
[----:B------:R-:W-:-:S04]  /*04c0*/  @P4 FMUL R13, R13, 0.25 ;  /* 0x3e8000000d0d4820 */ /* 0x000fc80000400000 */
[----:B------:R-:W0:Y:S04]  /*04d0*/  MUFU.RCP R11, R11 ;  /* 0x0000000b000b7308 */ /* 0x000e280000001000 */
[----:B------:R-:W-:Y:S01]  /*04e0*/  @!P6 FMUL R13, R13, 16777216 ;  /* 0x4b8000000d0de820 */ /* 0x000fe20000400000 */
[----:B----4-:R-:W-:Y:S02]  /*04f0*/  SEL R4, R4, RZ, P3 ;  /* 0x000000ff04047207 */ /* 0x010fe40001800000 */
[----:B-----5:R-:W-:-:S03]  /*0500*/  SEL R3, R12, RZ, P3 ;  /* 0x000000ff0c037207 */ /* 0x020fc60001800000 */
[----:B------:R-:W2:Y:S01]  /*0510*/  MUFU.RCP R13, R13 ;  /* 0x0000000d000d7308 */ /* 0x000ea20000001000 */
[----:B------:R-:W-:Y:S01]  /*0520*/  FSEL R10, R19, 1, P4 ;  /* 0x3f800000130a7808 */ /* 0x000fe20002000000 */
[----:B-1----:R-:W-:Y:S01]  /*0530*/  FADD R8, R4, -R3 ;  /* 0x8000000304087221 */ /* 0x002fe20000000000 */
[----:B------:R-:W-:Y:S01]  /*0540*/  SEL R3, R5, RZ, P3 ;  /* 0x000000ff05037207 */ /* 0x000fe20001800000 */
[----:B------:R-:W-:Y:S01]  /*0550*/  @!P5 FMUL R18, R18, 16777216 ;  /* 0x4b8000001212d820 */ /* 0x000fe20000400000 */
[----:B------:R-:W1:Y:S01]  /*0560*/  LDC.64 R4, c[0x0][0x240] ;  /* 0x00009000ff047b82 */ /* 0x000e620000000a00 */
[----:B------:R-:W-:Y:S01]  /*0570*/  SEL R12, R17, RZ, P3 ;  /* 0x000000ff110c7207 */ /* 0x000fe20001800000 */
[----:B------:R-:W-:Y:S01]  /*0580*/  @!P6 FMUL R10, R10, 16777216 ;  /* 0x4b8000000a0ae820 */ /* 0x000fe20000400000 */
[----:B0-----:R-:W-:-:S03]  /*0590*/  FMUL R9, R11, R18 ;  /* 0x000000120b097220 */ /* 0x001fc60000400000 */
[----:B------:R-:W-:Y:S01]  /*05a0*/  FADD R3, R3, -R12 ;  /* 0x8000000c03037221 */ /* 0x000fe20000000000 */
[----:B------:R-:W-:Y:S01]  /*05b0*/  FMUL R8, R8, R9 ;  /* 0x0000000908087220 */ /* 0x000fe20000400000 */
[----:B--2---:R-:W-:Y:S01]  /*05c0*/  FMUL R10, R13, R10 ;  /* 0x0000000a0d0a7220 */ /* 0x004fe20000400000 */
[----:B------:R-:W-:Y:S02]  /*05d0*/  SEL R9, R16, RZ, P3 ;  /* 0x000000ff10097207 */ /* 0x000fe40001800000 */
[----:B------:R-:W-:Y:S02]  /*05e0*/  SEL R6, R6, RZ, P3 ;  /* 0x000000ff06067207 */ /* 0x000fe40001800000 */
[----:B------:R-:W-:Y:S01]  /*05f0*/  SEL R11, R7, RZ, P3 ;  /* 0x000000ff070b7207 */ /* 0x000fe20001800000 */
[----:B------:R-:W-:Y:S01]  /*0600*/  FMUL R7, R3, R10 ;  /* 0x0000000a03077220 */ /* 0x000fe20000400000 */
[----:B------:R-:W-:-:S03]  /*0610*/  SEL R2, R2, RZ, P3 ;  /* 0x000000ff02027207 */ /* 0x000fc60001800000 */
[----:B------:R-:W-:Y:S02]  /*0620*/  FFMA R3, R8, R9, R11 ;  /* 0x0000000908037223 */ /* 0x000fe4000000000b */
[----:B------:R-:W-:-:S03]  /*0630*/  FFMA R2, R7, R6, R2 ;  /* 0x0000000607027223 */ /* 0x000fc60000000002 */
[C---:B------:R-:W-:Y:S02]  /*0640*/  FSETP.GEU.AND P3, PT, R3.reuse, RZ, PT ;  /* 0x000000ff0300720b */ /* 0x040fe40003f6e000 */
[----:B------:R-:W-:Y:S01]  /*0650*/  FSETP.GEU.AND P4, PT, R2, RZ, PT ;  /* 0x000000ff0200720b */ /* 0x000fe20003f8e000 */
[----:B-1----:R-:W-:Y:S01]  /*0660*/  IMAD.WIDE R4, R0, 0x4, R4 ;  /* 0x0000000400047825 */ /* 0x002fe200078e0204 */
[----:B------:R-:W-:Y:S02]  /*0670*/  FSEL R6, R3, RZ, P3 ;  /* 0x000000ff03067208 */ /* 0x000fe40001800000 */
[----:B------:R-:W-:Y:S02]  /*0680*/  FSEL R7, R2, RZ, P4 ;  /* 0x000000ff02077208 */ /* 0x000fe40002000000 */
[----:B------:R-:W-:Y:S02]  /*0690*/  @P2 SEL R6, R14, RZ, P1 ;  /* 0x000000ff0e062207 */ /* 0x000fe40000800000 */
[----:B------:R-:W-:Y:S01]  /*06a0*/  @P2 SEL R7, R15, RZ, P1 ;  /* 0x000000ff0f072207 */ /* 0x000fe20000800000 */
[----:B------:R-:W-:Y:S06]  /*06b0*/  @P0 EXIT ;  /* 0x000000000000094d */ /* 0x000fec0003800000 */
[----:B------:R-:W-:Y:S01]  /*06c0*/  STG.E.64 desc[UR4][R4.64], R6 ;  /* 0x0000000604007986 */ /* 0x000fe2000c101b04 */
[----:B------:R-:W-:Y:S05]  /*06d0*/  EXIT ;  /* 0x000000000000794d */ /* 0x000fea0003800000 */
.L_x_0:
[----:B------:R-:W-:-:S00]  /*06e0*/  BRA `(.L_x_0) ;  /* 0xfffffffc00fc7947 */ /* 0x000fc0000383ffff */
[----:B------:R-:W-:-:S00]  /*06f0*/  NOP ;  /* 0x0000000000007918 */ /* 0x000fc00000000000 */
        /* <DEDUP_REMOVED lines=8> */
.L_x_1:


//--------------------- .nv.global.init           --------------------------
	.section	.nv.global.init,"aw",@progbits
.nv.global.init:
	.type		_$_str,@object
	.size		_$_str,(_$_str_$_2 - _$_str)
_$_str:
        /*0000*/ 	.byte	0x5f, 0x5f, 0x43, 0x55, 0x44, 0x41, 0x5f, 0x46, 0x54, 0x5a, 0x00
	.type		_$_str_$_2,@object
	.size		_$_str_$_2,(.L_1 - _$_str_$_2)
_$_str_$_2:
        /*000b*/ 	.byte	0x5f, 0x5f, 0x43, 0x55, 0x44, 0x41, 0x5f, 0x50, 0x52, 0x45, 0x43, 0x5f, 0x53, 0x51, 0x52, 0x54
        /*001b*/ 	.byte	0x00
.L_1:


//--------------------- .nv.constant0.triton_poi_fused_cat_6 --------------------------
	.section	.nv.constant0.triton_poi_fused_cat_6,"a",@progbits
	.sectionflags	@""
	.align	4
.nv.constant0.triton_poi_fused_cat_6:
	.zero		588
